	.headerflags	@"EF_CUDA_TEXMODE_UNIFIED EF_CUDA_64BIT_ADDRESS EF_CUDA_ACCELERATORS EF_CUDA_SM90 EF_CUDA_VIRTUAL_SM(EF_CUDA_SM90)"
	.elftype	@"ET_EXEC"


//--------------------- .nv.info                  --------------------------
	.section	.nv.info,"",@"SHT_CUDA_INFO"
	.align	4


	//----- nvinfo : EIATTR_REGCOUNT
	.align		4
        /*0000*/ 	.byte	0x04, 0x2f
        /*0002*/ 	.short	(.L_3 - .L_2)
	.align		4
.L_2:
        /*0004*/ 	.word	index@(triton_poi_fused__native_batch_norm_legit_no_training_cat_relu_57)
        /*0008*/ 	.word	0x00000017


	//----- nvinfo : EIATTR_MIN_STACK_SIZE
	.align		4
.L_3:
        /*000c*/ 	.byte	0x04, 0x12
        /*000e*/ 	.short	(.L_5 - .L_4)
	.align		4
.L_4:
        /*0010*/ 	.word	index@(triton_poi_fused__native_batch_norm_legit_no_training_cat_relu_57)
        /*0014*/ 	.word	0x00000000


	//----- nvinfo : EIATTR_FRAME_SIZE
	.align		4
.L_5:
        /*0018*/ 	.byte	0x04, 0x11
        /*001a*/ 	.short	(.L_7 - .L_6)
	.align		4
.L_6:
        /*001c*/ 	.word	index@(triton_poi_fused__native_batch_norm_legit_no_training_cat_relu_57)
        /*0020*/ 	.word	0x00000000


	//----- nvinfo : EIATTR_MIN_STACK_SIZE
	.align		4
.L_7:
        /*0024*/ 	.byte	0x04, 0x12
        /*0026*/ 	.short	(.L_9 - .L_8)
	.align		4
.L_8:
        /*0028*/ 	.word	index@(triton_poi_fused__native_batch_norm_legit_no_training_cat_relu_57)
        /*002c*/ 	.word	0x00000000
.L_9:


//--------------------- .nv.info.triton_poi_fused__native_batch_norm_legit_no_training_cat_relu_57 --------------------------
	.section	.nv.info.triton_poi_fused__native_batch_norm_legit_no_training_cat_relu_57,"",@"SHT_CUDA_INFO"
	.sectionflags	@""
	.align	4


	//----- nvinfo : EIATTR_CUDA_API_VERSION
	.align		4
        /*0000*/ 	.byte	0x04, 0x37
        /*0002*/ 	.short	(.L_11 - .L_10)
.L_10:
        /*0004*/ 	.word	0x0000007c


	//----- nvinfo : EIATTR_KPARAM_INFO
	.align		4
.L_11:
        /*0008*/ 	.byte	0x04, 0x17
        /*000a*/ 	.short	(.L_13 - .L_12)
.L_12:
        /*000c*/ 	.word	0x00000000
        /*0010*/ 	.short	0x0008
        /*0012*/ 	.short	0x0040
        /*0014*/ 	.byte	0x00, 0xf0, 0x11, 0x00


	//----- nvinfo : EIATTR_KPARAM_INFO
	.align		4
.L_13:
        /*0018*/ 	.byte	0x04, 0x17
        /*001a*/ 	.short	(.L_15 - .L_14)
.L_14:
        /*001c*/ 	.word	0x00000000
        /*0020*/ 	.short	0x0007
        /*0022*/ 	.short	0x0038
        /*0024*/ 	.byte	0x00, 0xf4, 0x21, 0x00


	//----- nvinfo : EIATTR_KPARAM_INFO
	.align		4
.L_15:
        /*0028*/ 	.byte	0x04, 0x17
        /*002a*/ 	.short	(.L_17 - .L_16)
.L_16:
        /*002c*/ 	.word	0x00000000
        /*0030*/ 	.short	0x0006
        /*0032*/ 	.short	0x0030
        /*0034*/ 	.byte	0x00, 0xf4, 0x21, 0x00


	//----- nvinfo : EIATTR_KPARAM_INFO
	.align		4
.L_17:
        /*0038*/ 	.byte	0x04, 0x17
        /*003a*/ 	.short	(.L_19 - .L_18)
.L_18:
        /*003c*/ 	.word	0x00000000
        /*0040*/ 	.short	0x0005
        /*0042*/ 	.short	0x0028
        /*0044*/ 	.byte	0x00, 0xf4, 0x21, 0x00


	//----- nvinfo : EIATTR_KPARAM_INFO
	.align		4
.L_19:
        /*0048*/ 	.byte	0x04, 0x17
        /*004a*/ 	.short	(.L_21 - .L_20)
.L_20:
        /*004c*/ 	.word	0x00000000
        /*0050*/ 	.short	0x0004
        /*0052*/ 	.short	0x0020
        /*0054*/ 	.byte	0x00, 0xf4, 0x21, 0x00


	//----- nvinfo : EIATTR_KPARAM_INFO
	.align		4
.L_21:
        /*0058*/ 	.byte	0x04, 0x17
        /*005a*/ 	.short	(.L_23 - .L_22)
.L_22:
        /*005c*/ 	.word	0x00000000
        /*0060*/ 	.short	0x0003
        /*0062*/ 	.short	0x0018
        /*0064*/ 	.byte	0x00, 0xf4, 0x21, 0x00


	//----- nvinfo : EIATTR_KPARAM_INFO
	.align		4
.L_23:
        /*0068*/ 	.byte	0x04, 0x17
        /*006a*/ 	.short	(.L_25 - .L_24)
.L_24:
        /*006c*/ 	.word	0x00000000
        /*0070*/ 	.short	0x0002
        /*0072*/ 	.short	0x0010
        /*0074*/ 	.byte	0x00, 0xf4, 0x21, 0x00


	//----- nvinfo : EIATTR_KPARAM_INFO
	.align		4
.L_25:
        /*0078*/ 	.byte	0x04, 0x17
        /*007a*/ 	.short	(.L_27 - .L_26)
.L_26:
        /*007c*/ 	.word	0x00000000
        /*0080*/ 	.short	0x0001
        /*0082*/ 	.short	0x0008
        /*0084*/ 	.byte	0x00, 0xf4, 0x21, 0x00


	//----- nvinfo : EIATTR_KPARAM_INFO
	.align		4
.L_27:
        /*0088*/ 	.byte	0x04, 0x17
        /*008a*/ 	.short	(.L_29 - .L_28)
.L_28:
        /*008c*/ 	.word	0x00000000
        /*0090*/ 	.short	0x0000
        /*0092*/ 	.short	0x0000
        /*0094*/ 	.byte	0x00, 0xf4, 0x21, 0x00


	//----- nvinfo : EIATTR_SPARSE_MMA_MASK
	.align		4
.L_29:
        /*0098*/ 	.byte	0x03, 0x50
        /*009a*/ 	.short	0x0000


	//----- nvinfo : EIATTR_MAXREG_COUNT
	.align		4
        /*009c*/ 	.byte	0x03, 0x1b
        /*009e*/ 	.short	0x00ff


	//----- nvinfo : EIATTR_EXIT_INSTR_OFFSETS
	.align		4
        /*00a0*/ 	.byte	0x04, 0x1c
        /*00a2*/ 	.short	(.L_31 - .L_30)


	//   ....[0]....
.L_30:
        /*00a4*/ 	.word	0x000004d0


	//   ....[1]....
        /*00a8*/ 	.word	0x000004f0


	//----- nvinfo : EIATTR_REQNTID
	.align		4
.L_31:
        /*00ac*/ 	.byte	0x04, 0x10
        /*00ae*/ 	.short	(.L_33 - .L_32)
.L_32:
        /*00b0*/ 	.word	0x00000080
        /*00b4*/ 	.word	0x00000001
        /*00b8*/ 	.word	0x00000001


	//----- nvinfo : EIATTR_CBANK_PARAM_SIZE
	.align		4
.L_33:
        /*00bc*/ 	.byte	0x03, 0x19
        /*00be*/ 	.short	0x0044


	//----- nvinfo : EIATTR_PARAM_CBANK
	.align		4
        /*00c0*/ 	.byte	0x04, 0x0a
        /*00c2*/ 	.short	(.L_35 - .L_34)
	.align		4
.L_34:
        /*00c4*/ 	.word	index@(.nv.constant0.triton_poi_fused__native_batch_norm_legit_no_training_cat_relu_57)
        /*00c8*/ 	.short	0x0210
        /*00ca*/ 	.short	0x0044


	//----- nvinfo : EIATTR_SW_WAR
	.align		4
.L_35:
        /*00cc*/ 	.byte	0x04, 0x36
        /*00ce*/ 	.short	(.L_37 - .L_36)
.L_36:
        /*00d0*/ 	.word	0x00000008
.L_37:


//--------------------- .nv.callgraph             --------------------------
	.section	.nv.callgraph,"",@"SHT_CUDA_CALLGRAPH"
	.align	4
	.sectionentsize	8
	.align		4
        /*0000*/ 	.word	0x00000000
	.align		4
        /*0004*/ 	.word	0xffffffff
	.align		4
        /*0008*/ 	.word	0x00000000
	.align		4
        /*000c*/ 	.word	0xfffffffe
	.align		4
        /*0010*/ 	.word	0x00000000
	.align		4
        /*0014*/ 	.word	0xfffffffd
	.align		4
        /*0018*/ 	.word	0x00000000
	.align		4
        /*001c*/ 	.word	0xfffffffc


//--------------------- .nv.constant4             --------------------------
	.section	.nv.constant4,"a",@progbits
	.align	8
	.align		8
.nv.constant4:
        /*0000*/ 	.dword	_$_str
	.align		8
        /*0008*/ 	.dword	_$_str_$_2


//--------------------- .text.triton_poi_fused__native_batch_norm_legit_no_training_cat_relu_57 --------------------------
	.section	.text.triton_poi_fused__native_batch_norm_legit_no_training_cat_relu_57,"ax",@progbits
	.align	128
        .global         triton_poi_fused__native_batch_norm_legit_no_training_cat_relu_57
        .type           triton_poi_fused__native_batch_norm_legit_no_training_cat_relu_57,@function
        .size           triton_poi_fused__native_batch_norm_legit_no_training_cat_relu_57,(.L_x_1 - triton_poi_fused__native_batch_norm_legit_no_training_cat_relu_57)
        .other          triton_poi_fused__native_batch_norm_legit_no_training_cat_relu_57,@"STO_CUDA_ENTRY STV_DEFAULT"
triton_poi_fused__native_batch_norm_legit_no_training_cat_relu_57:
.text.triton_poi_fused__native_batch_norm_legit_no_training_cat_relu_57:
[----:B------:R-:W0:Y:S01]  /*0000*/  LDC R1, c[0x0][0x28] ;  /* 0x00000a00ff017b82 */ /* 0x000e220000000800 */
[----:B------:R-:W1:Y:S07]  /*0010*/  S2R R0, SR_TID.X ;  /* 0x0000000000007919 */ /* 0x000e6e0000002100 */
[----:B------:R-:W2:Y:S01]  /*0020*/  LDC.64 R12, c[0x0][0x228] ;  /* 0x00008a00ff0c7b82 */ /* 0x000ea20000000a00 */
[----:B------:R-:W-:Y:S01]  /*0030*/  ULDC.64 UR4, c[0x0][0x208] ;  /* 0x0000820000047ab9 */ /* 0x000fe20000000a00 */
[----:B------:R-:W-:Y:S01]  /*0040*/  ULDC.64 UR6, c[0x0][0x218] ;  /* 0x0000860000067ab9 */ /* 0x000fe20000000a00 */
[----:B------:R-:W3:Y:S05]  /*0050*/  S2R R3, SR_CTAID.X ;  /* 0x0000000000037919 */ /* 0x000eea0000002500 */
[----:B------:R-:W4:Y:S08]  /*0060*/  LDC.64 R10, c[0x0][0x210] ;  /* 0x00008400ff0a7b82 */ /* 0x000f300000000a00 */
[----:B------:R-:W5:Y:S01]  /*0070*/  LDC.64 R8, c[0x0][0x220] ;  /* 0x00008800ff087b82 */ /* 0x000f620000000a00 */
[----:B-1----:R-:W-:-:S05]  /*0080*/  LOP3.LUT R0, R0, 0x7f, RZ, 0xc0, !PT ;  /* 0x0000007f00007812 */ /* 0x002fca00078ec0ff */
[----:B---3--:R-:W-:-:S05]  /*0090*/  IMAD R0, R3, 0x80, R0 ;  /* 0x0000008003007824 */ /* 0x008fca00078e0200 */
[----:B------:R-:W-:Y:S02]  /*00a0*/  SHF.R.S32.HI R3, RZ, 0x1f, R0 ;  /* 0x0000001fff037819 */ /* 0x000fe40000011400 */
[----:B------:R-:W-:Y:S02]  /*00b0*/  ISETP.GE.AND P0, PT, R0, 0x2c00, PT ;  /* 0x00002c000000780c */ /* 0x000fe40003f06270 */
[----:B------:R-:W-:-:S04]  /*00c0*/  LEA.HI R4, R3, R0, RZ, 0x2 ;  /* 0x0000000003047211 */ /* 0x000fc800078f10ff */
[----:B------:R-:W-:-:S05]  /*00d0*/  SHF.R.S32.HI R3, RZ, 0x2, R4 ;  /* 0x00000002ff037819 */ /* 0x000fca0000011404 */
[----:B------:R-:W-:-:S05]  /*00e0*/  IMAD.HI R2, R3, 0x2e8ba2e9, RZ ;  /* 0x2e8ba2e903027827 */ /* 0x000fca00078e02ff */
[----:B------:R-:W-:-:S04]  /*00f0*/  SHF.R.U32.HI R5, RZ, 0x1f, R2 ;  /* 0x0000001fff057819 */ /* 0x000fc80000011602 */
[----:B------:R-:W-:-:S05]  /*0100*/  LEA.HI.SX32 R2, R2, R5, 0x19 ;  /* 0x0000000502027211 */ /* 0x000fca00078fcaff */
[----:B------:R-:W-:Y:S02]  /*0110*/  IMAD R3, R2, -0x2c0, R3 ;  /* 0xfffffd4002037824 */ /* 0x000fe400078e0203 */
[----:B------:R-:W-:Y:S02]  /*0120*/  IMAD.MOV.U32 R2, RZ, RZ, RZ ;  /* 0x000000ffff027224 */ /* 0x000fe400078e00ff */
[----:B--2---:R-:W-:-:S05]  /*0130*/  IMAD.WIDE R12, R3, 0x4, R12 ;  /* 0x00000004030c7825 */ /* 0x004fca00078e020c */
[----:B------:R1:W2:Y:S01]  /*0140*/  @!P0 LDG.E.EL R2, desc[UR4][R12.64] ;  /* 0x000000040c028981 */ /* 0x0002a2000c2e1900 */
[----:B------:R-:W-:Y:S01]  /*0150*/  IMAD.HI R5, R0, 0x2e8ba2e9, RZ ;  /* 0x2e8ba2e900057827 */ /* 0x000fe200078e02ff */
[----:B------:R-:W-:Y:S02]  /*0160*/  LOP3.LUT R15, R4, 0xfffffffc, RZ, 0xc0, !PT ;  /* 0xfffffffc040f7812 */ /* 0x000fe400078ec0ff */
[C---:B------:R-:W-:Y:S01]  /*0170*/  ISETP.GE.AND P1, PT, R3.reuse, 0x2a0, PT ;  /* 0x000002a00300780c */ /* 0x040fe20003f26270 */
[----:B------:R-:W-:Y:S01]  /*0180*/  IMAD.SHL.U32 R14, R3, 0x4, RZ ;  /* 0x00000004030e7824 */ /* 0x000fe200078e00ff */
[----:B------:R-:W-:Y:S01]  /*0190*/  SHF.R.U32.HI R6, RZ, 0x1f, R5 ;  /* 0x0000001fff067819 */ /* 0x000fe20000011605 */
[C---:B------:R-:W-:Y:S01]  /*01a0*/  IMAD.IADD R15, R0.reuse, 0x1, -R15 ;  /* 0x00000001000f7824 */ /* 0x040fe200078e0a0f */
[----:B------:R-:W-:Y:S02]  /*01b0*/  ISETP.LT.AND P2, PT, R0, 0x2c00, !P1 ;  /* 0x00002c000000780c */ /* 0x000fe40004f41270 */
[----:B------:R-:W-:-:S02]  /*01c0*/  LEA.HI.SX32 R17, R5, R6, 0x17 ;  /* 0x0000000605117211 */ /* 0x000fc400078fbaff */
[----:B------:R-:W3:Y:S01]  /*01d0*/  LDC.64 R6, c[0x0][0x230] ;  /* 0x00008c00ff067b82 */ /* 0x000ee20000000a00 */
[----:B------:R-:W-:Y:S02]  /*01e0*/  ISETP.GT.AND P3, PT, R3, 0x29f, !P0 ;  /* 0x0000029f0300780c */ /* 0x000fe40004764270 */
[C---:B------:R-:W-:Y:S02]  /*01f0*/  IMAD.SHL.U32 R16, R17.reuse, 0x80, RZ ;  /* 0x0000008011107824 */ /* 0x040fe400078e00ff */
[----:B-1----:R-:W-:-:S03]  /*0200*/  IMAD R12, R17, -0xb00, R0 ;  /* 0xfffff500110c7824 */ /* 0x002fc600078e0200 */
[----:B------:R-:W1:Y:S01]  /*0210*/  LDC.64 R4, c[0x0][0x238] ;  /* 0x00008e00ff047b82 */ /* 0x000e620000000a00 */
[----:B------:R-:W-:Y:S01]  /*0220*/  IADD3 R19, P4, P5, R14, R15, R16 ;  /* 0x0000000f0e137210 */ /* 0x000fe20007d9e010 */
[----:B------:R-:W-:Y:S01]  /*0230*/  IMAD R17, R17, 0xa80, R12 ;  /* 0x00000a8011117824 */ /* 0x000fe200078e020c */
[----:B------:R-:W-:Y:S02]  /*0240*/  SHF.R.S32.HI R13, RZ, 0x1f, R16 ;  /* 0x0000001fff0d7819 */ /* 0x000fe40000011410 */
[----:B------:R-:W-:Y:S01]  /*0250*/  SHF.R.S32.HI R15, RZ, 0x1f, R15 ;  /* 0x0000001fff0f7819 */ /* 0x000fe2000001140f */
[----:B----4-:R-:W-:Y:S01]  /*0260*/  IMAD.WIDE R16, R17, 0x4, R10 ;  /* 0x0000000411107825 */ /* 0x010fe200078e020a */
[----:B------:R-:W-:Y:S02]  /*0270*/  SHF.R.S32.HI R14, RZ, 0x1f, R14 ;  /* 0x0000001fff0e7819 */ /* 0x000fe4000001140e */
[----:B------:R-:W-:Y:S02]  /*0280*/  CS2R R10, SRZ ;  /* 0x00000000000a7805 */ /* 0x000fe4000001ff00 */
[----:B------:R-:W-:-:S02]  /*0290*/  IADD3.X R14, R14, R15, R13, P4, P5 ;  /* 0x0000000f0e0e7210 */ /* 0x000fc400027ea40d */
[----:B------:R-:W-:Y:S02]  /*02a0*/  CS2R R12, SRZ ;  /* 0x00000000000c7805 */ /* 0x000fe4000001ff00 */
[----:B------:R-:W-:-:S04]  /*02b0*/  LEA R18, P4, R19, UR6, 0x2 ;  /* 0x0000000613127c11 */ /* 0x000fc8000f8810ff */
[----:B------:R-:W-:Y:S01]  /*02c0*/  LEA.HI.X R19, R19, UR7, R14, 0x2, P4 ;  /* 0x0000000713137c11 */ /* 0x000fe2000a0f140e */
[----:B------:R2:W4:Y:S01]  /*02d0*/  @P2 LDG.E R12, desc[UR4][R16.64] ;  /* 0x00000004100c2981 */ /* 0x000522000c1e1900 */
[----:B-----5:R-:W-:-:S03]  /*02e0*/  IMAD.WIDE R8, R3, 0x4, R8 ;  /* 0x0000000403087825 */ /* 0x020fc600078e0208 */
[----:B------:R-:W5:Y:S01]  /*02f0*/  @P3 LDG.E R10, desc[UR4][R18.64+-0x2a00] ;  /* 0xffd60004120a3981 */ /* 0x000f62000c1e1900 */
[----:B------:R-:W-:-:S03]  /*0300*/  IMAD.MOV.U32 R20, RZ, RZ, RZ ;  /* 0x000000ffff147224 */ /* 0x000fc600078e00ff */
[----:B------:R-:W5:Y:S01]  /*0310*/  @!P0 LDG.E.EL R11, desc[UR4][R8.64] ;  /* 0x00000004080b8981 */ /* 0x000f62000c2e1900 */
[----:B---3--:R-:W-:-:S04]  /*0320*/  IMAD.WIDE R6, R3, 0x4, R6 ;  /* 0x0000000403067825 */ /* 0x008fc800078e0206 */
[----:B-1----:R-:W-:Y:S01]  /*0330*/  IMAD.WIDE R14, R3, 0x4, R4 ;  /* 0x00000004030e7825 */ /* 0x002fe200078e0204 */
[----:B------:R1:W3:Y:S01]  /*0340*/  @!P0 LDG.E.EL R13, desc[UR4][R6.64] ;  /* 0x00000004060d8981 */ /* 0x0002e2000c2e1900 */
[----:B------:R-:W1:Y:S03]  /*0350*/  LDC.64 R4, c[0x0][0x240] ;  /* 0x00009000ff047b82 */ /* 0x000e660000000a00 */
[----:B------:R-:W3:Y:S01]  /*0360*/  @!P0 LDG.E.EL R20, desc[UR4][R14.64] ;  /* 0x000000040e148981 */ /* 0x000ee2000c2e1900 */
[----:B01----:R-:W-:-:S04]  /*0370*/  IMAD.WIDE R4, R0, 0x4, R4 ;  /* 0x0000000400047825 */ /* 0x003fc800078e0204 */
[----:B--2---:R-:W-:Y:S01]  /*0380*/  FADD R16, R2, 9.9999997473787516356e-06 ;  /* 0x3727c5ac02107421 */ /* 0x004fe20000000000 */
[----:B------:R-:W-:-:S03]  /*0390*/  IMAD.MOV.U32 R2, RZ, RZ, 0x3e800000 ;  /* 0x3e800000ff027424 */ /* 0x000fc600078e00ff */
[----:B------:R-:W0:Y:S02]  /*03a0*/  MUFU.SQRT R17, R16 ;  /* 0x0000001000117308 */ /* 0x000e240000002000 */
[C---:B0-----:R-:W-:Y:S02]  /*03b0*/  FSETP.GT.AND P4, PT, R17.reuse, 8.50705917302346158658e+37, PT ;  /* 0x7e8000001100780b */ /* 0x041fe40003f84000 */
[C---:B------:R-:W-:Y:S02]  /*03c0*/  FSETP.GEU.AND P5, PT, R17.reuse, 1.175494350822287508e-38, PT ;  /* 0x008000001100780b */ /* 0x040fe40003fae000 */
[----:B------:R-:W-:Y:S02]  /*03d0*/  FSEL R6, R2, 1, P4 ;  /* 0x3f80000002067808 */ /* 0x000fe40002000000 */
[----:B------:R-:W0:Y:S07]  /*03e0*/  LDC.64 R2, c[0x0][0x248] ;  /* 0x00009200ff027b82 */ /* 0x000e2e0000000a00 */
[----:B------:R-:W-:-:S02]  /*03f0*/  @P4 FMUL R17, R17, 0.25 ;  /* 0x3e80000011114820 */ /* 0x000fc40000400000 */
[----:B------:R-:W-:Y:S02]  /*0400*/  @!P5 FMUL R6, R6, 16777216 ;  /* 0x4b8000000606d820 */ /* 0x000fe40000400000 */
[----:B------:R-:W-:Y:S01]  /*0410*/  @!P5 FMUL R17, R17, 16777216 ;  /* 0x4b8000001111d820 */ /* 0x000fe20000400000 */
[----:B----4-:R-:W-:-:S05]  /*0420*/  SEL R12, R12, RZ, P2 ;  /* 0x000000ff0c0c7207 */ /* 0x010fca0001000000 */
[----:B------:R-:W1:Y:S01]  /*0430*/  MUFU.RCP R17, R17 ;  /* 0x0000001100117308 */ /* 0x000e620000001000 */
[----:B-----5:R-:W-:-:S05]  /*0440*/  @P1 SEL R12, R10, RZ, P3 ;  /* 0x000000ff0a0c1207 */ /* 0x020fca0001800000 */
[----:B------:R-:W-:Y:S01]  /*0450*/  FADD R11, R12, -R11 ;  /* 0x8000000b0c0b7221 */ /* 0x000fe20000000000 */
[----:B------:R2:W-:Y:S01]  /*0460*/  @!P0 STG.E desc[UR4][R4.64], R12 ;  /* 0x0000000c04008986 */ /* 0x0005e2000c101904 */
[----:B0-----:R-:W-:-:S04]  /*0470*/  IMAD.WIDE R2, R0, 0x4, R2 ;  /* 0x0000000400027825 */ /* 0x001fc800078e0202 */
[----:B-1----:R-:W-:-:S04]  /*0480*/  FMUL R6, R17, R6 ;  /* 0x0000000611067220 */ /* 0x002fc80000400000 */
[----:B------:R-:W-:-:S04]  /*0490*/  FMUL R11, R11, R6 ;  /* 0x000000060b0b7220 */ /* 0x000fc80000400000 */
[----:B---3--:R-:W-:-:S05]  /*04a0*/  FFMA R11, R11, R13, R20 ;  /* 0x0000000d0b0b7223 */ /* 0x008fca0000000014 */
[----:B------:R-:W-:-:S04]  /*04b0*/  FSETP.GEU.AND P1, PT, R11, RZ, PT ;  /* 0x000000ff0b00720b */ /* 0x000fc80003f2e000 */
[----:B------:R-:W-:Y:S01]  /*04c0*/  FSEL R11, R11, RZ, P1 ;  /* 0x000000ff0b0b7208 */ /* 0x000fe20000800000 */
[----:B--2---:R-:W-:Y:S08]  /*04d0*/  @P0 EXIT ;  /* 0x000000000000094d */ /* 0x004ff00003800000 */
[----:B------:R-:W-:Y:S01]  /*04e0*/  STG.E desc[UR4][R2.64], R11 ;  /* 0x0000000b02007986 */ /* 0x000fe2000c101904 */
[----:B------:R-:W-:Y:S05]  /*04f0*/  EXIT ;  /* 0x000000000000794d */ /* 0x000fea0003800000 */
.L_x_0:
[----:B------:R-:W-:-:S00]  /*0500*/  BRA `(.L_x_0) ;  /* 0xfffffffc00fc7947 */ /* 0x000fc0000383ffff */
[----:B------:R-:W-:-:S00]  /*0510*/  NOP ;  /* 0x0000000000007918 */ /* 0x000fc00000000000 */
        /* <DEDUP_REMOVED lines=14> */
.L_x_1:


//--------------------- .nv.global.init           --------------------------
	.section	.nv.global.init,"aw",@progbits
.nv.global.init:
	.type		_$_str,@object
	.size		_$_str,(_$_str_$_2 - _$_str)
_$_str:
        /*0000*/ 	.byte	0x5f, 0x5f, 0x43, 0x55, 0x44, 0x41, 0x5f, 0x46, 0x54, 0x5a, 0x00
	.type		_$_str_$_2,@object
	.size		_$_str_$_2,(.L_1 - _$_str_$_2)
_$_str_$_2:
        /*000b*/ 	.byte	0x5f, 0x5f, 0x43, 0x55, 0x44, 0x41, 0x5f, 0x50, 0x52, 0x45, 0x43, 0x5f, 0x53, 0x51, 0x52, 0x54
        /*001b*/ 	.byte	0x00
.L_1:


//--------------------- .nv.constant0.triton_poi_fused__native_batch_norm_legit_no_training_cat_relu_57 --------------------------
	.section	.nv.constant0.triton_poi_fused__native_batch_norm_legit_no_training_cat_relu_57,"a",@progbits
	.sectionflags	@""
	.align	4
.nv.constant0.triton_poi_fused__native_batch_norm_legit_no_training_cat_relu_57:
	.zero		596
